	.headerflags	@"EF_CUDA_TEXMODE_UNIFIED EF_CUDA_64BIT_ADDRESS EF_CUDA_ACCELERATORS EF_CUDA_SM90 EF_CUDA_VIRTUAL_SM(EF_CUDA_SM90)"
	.elftype	@"ET_EXEC"


//--------------------- .nv.info                  --------------------------
	.section	.nv.info,"",@"SHT_CUDA_INFO"
	.align	4


	//----- nvinfo : EIATTR_REGCOUNT
	.align		4
        /*0000*/ 	.byte	0x04, 0x2f
        /*0002*/ 	.short	(.L_1 - .L_0)
	.align		4
.L_0:
        /*0004*/ 	.word	index@(triton_poi_fused_max_pool2d_with_indices_7)
        /*0008*/ 	.word	0x00000010


	//----- nvinfo : EIATTR_MIN_STACK_SIZE
	.align		4
.L_1:
        /*000c*/ 	.byte	0x04, 0x12
        /*000e*/ 	.short	(.L_3 - .L_2)
	.align		4
.L_2:
        /*0010*/ 	.word	index@(triton_poi_fused_max_pool2d_with_indices_7)
        /*0014*/ 	.word	0x00000000


	//----- nvinfo : EIATTR_FRAME_SIZE
	.align		4
.L_3:
        /*0018*/ 	.byte	0x04, 0x11
        /*001a*/ 	.short	(.L_5 - .L_4)
	.align		4
.L_4:
        /*001c*/ 	.word	index@(triton_poi_fused_max_pool2d_with_indices_7)
        /*0020*/ 	.word	0x00000000


	//----- nvinfo : EIATTR_MIN_STACK_SIZE
	.align		4
.L_5:
        /*0024*/ 	.byte	0x04, 0x12
        /*0026*/ 	.short	(.L_7 - .L_6)
	.align		4
.L_6:
        /*0028*/ 	.word	index@(triton_poi_fused_max_pool2d_with_indices_7)
        /*002c*/ 	.word	0x00000000
.L_7:


//--------------------- .nv.info.triton_poi_fused_max_pool2d_with_indices_7 --------------------------
	.section	.nv.info.triton_poi_fused_max_pool2d_with_indices_7,"",@"SHT_CUDA_INFO"
	.sectionflags	@""
	.align	4


	//----- nvinfo : EIATTR_CUDA_API_VERSION
	.align		4
        /*0000*/ 	.byte	0x04, 0x37
        /*0002*/ 	.short	(.L_9 - .L_8)
.L_8:
        /*0004*/ 	.word	0x0000007c


	//----- nvinfo : EIATTR_KPARAM_INFO
	.align		4
.L_9:
        /*0008*/ 	.byte	0x04, 0x17
        /*000a*/ 	.short	(.L_11 - .L_10)
.L_10:
        /*000c*/ 	.word	0x00000000
        /*0010*/ 	.short	0x0003
        /*0012*/ 	.short	0x0018
        /*0014*/ 	.byte	0x00, 0xf0, 0x11, 0x00


	//----- nvinfo : EIATTR_KPARAM_INFO
	.align		4
.L_11:
        /*0018*/ 	.byte	0x04, 0x17
        /*001a*/ 	.short	(.L_13 - .L_12)
.L_12:
        /*001c*/ 	.word	0x00000000
        /*0020*/ 	.short	0x0002
        /*0022*/ 	.short	0x0010
        /*0024*/ 	.byte	0x00, 0xf4, 0x21, 0x00


	//----- nvinfo : EIATTR_KPARAM_INFO
	.align		4
.L_13:
        /*0028*/ 	.byte	0x04, 0x17
        /*002a*/ 	.short	(.L_15 - .L_14)
.L_14:
        /*002c*/ 	.word	0x00000000
        /*0030*/ 	.short	0x0001
        /*0032*/ 	.short	0x0008
        /*0034*/ 	.byte	0x00, 0xf4, 0x21, 0x00


	//----- nvinfo : EIATTR_KPARAM_INFO
	.align		4
.L_15:
        /*0038*/ 	.byte	0x04, 0x17
        /*003a*/ 	.short	(.L_17 - .L_16)
.L_16:
        /*003c*/ 	.word	0x00000000
        /*0040*/ 	.short	0x0000
        /*0042*/ 	.short	0x0000
        /*0044*/ 	.byte	0x00, 0xf4, 0x21, 0x00


	//----- nvinfo : EIATTR_SPARSE_MMA_MASK
	.align		4
.L_17:
        /*0048*/ 	.byte	0x03, 0x50
        /*004a*/ 	.short	0x0000


	//----- nvinfo : EIATTR_MAXREG_COUNT
	.align		4
        /*004c*/ 	.byte	0x03, 0x1b
        /*004e*/ 	.short	0x00ff


	//----- nvinfo : EIATTR_EXIT_INSTR_OFFSETS
	.align		4
        /*0050*/ 	.byte	0x04, 0x1c
        /*0052*/ 	.short	(.L_19 - .L_18)


	//   ....[0]....
.L_18:
        /*0054*/ 	.word	0x000002c0


	//   ....[1]....
        /*0058*/ 	.word	0x000002e0


	//----- nvinfo : EIATTR_REQNTID
	.align		4
.L_19:
        /*005c*/ 	.byte	0x04, 0x10
        /*005e*/ 	.short	(.L_21 - .L_20)
.L_20:
        /*0060*/ 	.word	0x00000080
        /*0064*/ 	.word	0x00000001
        /*0068*/ 	.word	0x00000001


	//----- nvinfo : EIATTR_CBANK_PARAM_SIZE
	.align		4
.L_21:
        /*006c*/ 	.byte	0x03, 0x19
        /*006e*/ 	.short	0x001c


	//----- nvinfo : EIATTR_PARAM_CBANK
	.align		4
        /*0070*/ 	.byte	0x04, 0x0a
        /*0072*/ 	.short	(.L_23 - .L_22)
	.align		4
.L_22:
        /*0074*/ 	.word	index@(.nv.constant0.triton_poi_fused_max_pool2d_with_indices_7)
        /*0078*/ 	.short	0x0210
        /*007a*/ 	.short	0x001c


	//----- nvinfo : EIATTR_SW_WAR
	.align		4
.L_23:
        /*007c*/ 	.byte	0x04, 0x36
        /*007e*/ 	.short	(.L_25 - .L_24)
.L_24:
        /*0080*/ 	.word	0x00000008
.L_25:


//--------------------- .nv.callgraph             --------------------------
	.section	.nv.callgraph,"",@"SHT_CUDA_CALLGRAPH"
	.align	4
	.sectionentsize	8
	.align		4
        /*0000*/ 	.word	0x00000000
	.align		4
        /*0004*/ 	.word	0xffffffff
	.align		4
        /*0008*/ 	.word	0x00000000
	.align		4
        /*000c*/ 	.word	0xfffffffe
	.align		4
        /*0010*/ 	.word	0x00000000
	.align		4
        /*0014*/ 	.word	0xfffffffd
	.align		4
        /*0018*/ 	.word	0x00000000
	.align		4
        /*001c*/ 	.word	0xfffffffc


//--------------------- .text.triton_poi_fused_max_pool2d_with_indices_7 --------------------------
	.section	.text.triton_poi_fused_max_pool2d_with_indices_7,"ax",@progbits
	.align	128
        .global         triton_poi_fused_max_pool2d_with_indices_7
        .type           triton_poi_fused_max_pool2d_with_indices_7,@function
        .size           triton_poi_fused_max_pool2d_with_indices_7,(.L_x_1 - triton_poi_fused_max_pool2d_with_indices_7)
        .other          triton_poi_fused_max_pool2d_with_indices_7,@"STO_CUDA_ENTRY STV_DEFAULT"
triton_poi_fused_max_pool2d_with_indices_7:
.text.triton_poi_fused_max_pool2d_with_indices_7:
[----:B------:R-:W0:Y:S02]  /*0000*/  LDC R1, c[0x0][0x28] ;  /* 0x00000a00ff017b82 */ /* 0x000e240000000800 */
[----:B------:R-:W1:Y:S01]  /*0010*/  S2R R0, SR_TID.X ;  /* 0x0000000000007919 */ /* 0x000e620000002100 */
[----:B------:R-:W-:Y:S02]  /*0020*/  CS2R R10, SRZ ;  /* 0x00000000000a7805 */ /* 0x000fe4000001ff00 */
[----:B------:R-:W-:Y:S01]  /*0030*/  CS2R R12, SRZ ;  /* 0x00000000000c7805 */ /* 0x000fe2000001ff00 */
[----:B------:R-:W-:Y:S01]  /*0040*/  ULDC.64 UR4, c[0x0][0x208] ;  /* 0x0000820000047ab9 */ /* 0x000fe20000000a00 */
[----:B------:R-:W2:Y:S01]  /*0050*/  S2R R3, SR_CTAID.X ;  /* 0x0000000000037919 */ /* 0x000ea20000002500 */
[----:B------:R-:W-:Y:S01]  /*0060*/  ULDC.64 UR6, c[0x0][0x220] ;  /* 0x0000880000067ab9 */ /* 0x000fe20000000a00 */
[----:B-1----:R-:W-:-:S05]  /*0070*/  LOP3.LUT R0, R0, 0x7f, RZ, 0xc0, !PT ;  /* 0x0000007f00007812 */ /* 0x002fca00078ec0ff */
[----:B--2---:R-:W-:Y:S02]  /*0080*/  IMAD R0, R3, 0x80, R0 ;  /* 0x0000008003007824 */ /* 0x004fe400078e0200 */
[----:B------:R-:W1:Y:S03]  /*0090*/  LDC.64 R2, c[0x0][0x210] ;  /* 0x00008400ff027b82 */ /* 0x000e660000000a00 */
[----:B------:R-:W-:Y:S02]  /*00a0*/  SHF.R.S32.HI R5, RZ, 0x1f, R0 ;  /* 0x0000001fff057819 */ /* 0x000fe40000011400 */
[----:B------:R-:W-:Y:S02]  /*00b0*/  ISETP.GE.AND P0, PT, R0, 0x800, PT ;  /* 0x000008000000780c */ /* 0x000fe40003f06270 */
[----:B------:R-:W-:-:S04]  /*00c0*/  LEA.HI R5, R5, R0, RZ, 0x2 ;  /* 0x0000000005057211 */ /* 0x000fc800078f10ff */
[C---:B------:R-:W-:Y:S01]  /*00d0*/  LOP3.LUT R7, R5.reuse, 0x7ffffffc, RZ, 0xc0, !PT ;  /* 0x7ffffffc05077812 */ /* 0x040fe200078ec0ff */
[----:B------:R-:W-:-:S04]  /*00e0*/  IMAD.SHL.U32 R5, R5, 0x4, RZ ;  /* 0x0000000405057824 */ /* 0x000fc800078e00ff */
[----:B------:R-:W-:Y:S01]  /*00f0*/  IMAD.IADD R7, R0, 0x1, -R7 ;  /* 0x0000000100077824 */ /* 0x000fe200078e0a07 */
[----:B------:R-:W-:-:S05]  /*0100*/  LOP3.LUT R4, R5, 0xfffffff0, RZ, 0xc0, !PT ;  /* 0xfffffff005047812 */ /* 0x000fca00078ec0ff */
[----:B------:R-:W-:-:S04]  /*0110*/  IMAD R9, R7, 0x2, R4 ;  /* 0x0000000207097824 */ /* 0x000fc800078e0204 */
[----:B-1----:R-:W-:-:S04]  /*0120*/  IMAD.WIDE R4, R9, 0x4, R2 ;  /* 0x0000000409047825 */ /* 0x002fc800078e0202 */
[----:B------:R-:W-:Y:S01]  /*0130*/  VIADD R7, R9, 0x8 ;  /* 0x0000000809077836 */ /* 0x000fe20000000000 */
[----:B------:R-:W2:Y:S04]  /*0140*/  @!P0 LDG.E.EL R10, desc[UR4][R4.64] ;  /* 0x00000004040a8981 */ /* 0x000ea8000c2e1900 */
[----:B------:R-:W2:Y:S01]  /*0150*/  @!P0 LDG.E.EL R13, desc[UR4][R4.64+0x4] ;  /* 0x00000404040d8981 */ /* 0x000ea2000c2e1900 */
[----:B------:R-:W-:-:S04]  /*0160*/  IMAD.WIDE R6, R7, 0x4, R2 ;  /* 0x0000000407067825 */ /* 0x000fc800078e0202 */
[----:B------:R-:W-:Y:S01]  /*0170*/  VIADD R9, R9, 0x9 ;  /* 0x0000000909097836 */ /* 0x000fe20000000000 */
[----:B------:R-:W3:Y:S03]  /*0180*/  @!P0 LDG.E.EL R12, desc[UR4][R6.64] ;  /* 0x00000004060c8981 */ /* 0x000ee6000c2e1900 */
[----:B------:R-:W-:Y:S02]  /*0190*/  IMAD.WIDE R2, R9, 0x4, R2 ;  /* 0x0000000409027825 */ /* 0x000fe400078e0202 */
[----:B------:R-:W1:Y:S03]  /*01a0*/  LDC.64 R8, c[0x0][0x218] ;  /* 0x00008600ff087b82 */ /* 0x000e660000000a00 */
[----:B------:R1:W4:Y:S02]  /*01b0*/  @!P0 LDG.E.EL R11, desc[UR4][R2.64] ;  /* 0x00000004020b8981 */ /* 0x000324000c2e1900 */
[----:B-1----:R-:W-:Y:S01]  /*01c0*/  IMAD.WIDE R2, R0, 0x4, R8 ;  /* 0x0000000400027825 */ /* 0x002fe200078e0208 */
[----:B--2---:R-:W-:-:S02]  /*01d0*/  FSETP.GT.AND P3, PT, R13, R10, PT ;  /* 0x0000000a0d00720b */ /* 0x004fc40003f64000 */
[----:B------:R-:W-:Y:S02]  /*01e0*/  FSETP.NAN.AND P1, PT, R13, R13, PT ;  /* 0x0000000d0d00720b */ /* 0x000fe40003f28000 */
[----:B------:R-:W-:Y:S02]  /*01f0*/  SEL R5, RZ, 0x1, !P3 ;  /* 0x00000001ff057807 */ /* 0x000fe40005800000 */
[----:B---3--:R-:W-:-:S07]  /*0200*/  FSETP.NAN.AND P4, PT, R12, R12, PT ;  /* 0x0000000c0c00720b */ /* 0x008fce0003f88000 */
[----:B------:R-:W-:Y:S02]  /*0210*/  @!P3 FSEL R13, R13, R10, P1 ;  /* 0x0000000a0d0db208 */ /* 0x000fe40000800000 */
[----:B----4-:R-:W-:Y:S02]  /*0220*/  FSETP.NAN.AND P2, PT, R11, R11, PT ;  /* 0x0000000b0b00720b */ /* 0x010fe40003f48000 */
[----:B------:R-:W-:-:S04]  /*0230*/  FSETP.GEU.AND P1, PT, R13, R12, PT ;  /* 0x0000000c0d00720b */ /* 0x000fc80003f2e000 */
[----:B------:R-:W-:Y:S02]  /*0240*/  @!P4 FSEL R12, R12, R13, !P1 ;  /* 0x0000000d0c0cc208 */ /* 0x000fe40004800000 */
[----:B------:R-:W-:Y:S02]  /*0250*/  SEL R6, R5, 0x2, P1 ;  /* 0x0000000205067807 */ /* 0x000fe40000800000 */
[----:B------:R-:W-:-:S04]  /*0260*/  FSETP.GEU.AND P4, PT, R12, R11, PT ;  /* 0x0000000b0c00720b */ /* 0x000fc80003f8e000 */
[----:B------:R-:W-:Y:S02]  /*0270*/  @!P2 SEL R11, R11, R12, !P4 ;  /* 0x0000000c0b0ba207 */ /* 0x000fe40006000000 */
[----:B------:R-:W-:Y:S02]  /*0280*/  IADD3 R4, P2, R0, UR6, RZ ;  /* 0x0000000600047c10 */ /* 0x000fe4000ff5e0ff */
[----:B------:R-:W-:Y:S01]  /*0290*/  SEL R7, R6, 0x3, P4 ;  /* 0x0000000306077807 */ /* 0x000fe20002000000 */
[----:B------:R1:W-:Y:S01]  /*02a0*/  @!P0 STG.E desc[UR4][R2.64], R11 ;  /* 0x0000000b02008986 */ /* 0x0003e2000c101904 */
[----:B------:R-:W-:Y:S01]  /*02b0*/  LEA.HI.X.SX32 R5, R0, UR7, 0x1, P2 ;  /* 0x0000000700057c11 */ /* 0x000fe200090f0eff */
[----:B------:R-:W-:Y:S08]  /*02c0*/  @P0 EXIT ;  /* 0x000000000000094d */ /* 0x000ff00003800000 */
[----:B------:R-:W-:Y:S01]  /*02d0*/  STG.E.U8 desc[UR4][R4.64], R7 ;  /* 0x0000000704007986 */ /* 0x000fe2000c101104 */
[----:B------:R-:W-:Y:S05]  /*02e0*/  EXIT ;  /* 0x000000000000794d */ /* 0x000fea0003800000 */
.L_x_0:
[----:B------:R-:W-:-:S00]  /*02f0*/  BRA `(.L_x_0) ;  /* 0xfffffffc00fc7947 */ /* 0x000fc0000383ffff */
[----:B------:R-:W-:-:S00]  /*0300*/  NOP ;  /* 0x0000000000007918 */ /* 0x000fc00000000000 */
[----:B------:R-:W-:-:S00]  /*0310*/  NOP ;  /* 0x0000000000007918 */ /* 0x000fc00000000000 */
[----:B------:R-:W-:-:S00]  /*0320*/  NOP ;  /* 0x0000000000007918 */ /* 0x000fc00000000000 */
[----:B------:R-:W-:-:S00]  /*0330*/  NOP ;  /* 0x0000000000007918 */ /* 0x000fc00000000000 */
[----:B------:R-:W-:-:S00]  /*0340*/  NOP ;  /* 0x0000000000007918 */ /* 0x000fc00000000000 */
[----:B------:R-:W-:-:S00]  /*0350*/  NOP ;  /* 0x0000000000007918 */ /* 0x000fc00000000000 */
[----:B------:R-:W-:-:S00]  /*0360*/  NOP ;  /* 0x0000000000007918 */ /* 0x000fc00000000000 */
[----:B------:R-:W-:-:S00]  /*0370*/  NOP ;  /* 0x0000000000007918 */ /* 0x000fc00000000000 */
.L_x_1:


//--------------------- .nv.constant0.triton_poi_fused_max_pool2d_with_indices_7 --------------------------
	.section	.nv.constant0.triton_poi_fused_max_pool2d_with_indices_7,"a",@progbits
	.sectionflags	@""
	.align	4
.nv.constant0.triton_poi_fused_max_pool2d_with_indices_7:
	.zero		556
